	.headerflags	@"EF_CUDA_TEXMODE_UNIFIED EF_CUDA_64BIT_ADDRESS EF_CUDA_ACCELERATORS EF_CUDA_SM90 EF_CUDA_VIRTUAL_SM(EF_CUDA_SM90)"
	.elftype	@"ET_EXEC"


//--------------------- .nv.info                  --------------------------
	.section	.nv.info,"",@"SHT_CUDA_INFO"
	.align	4


	//----- nvinfo : EIATTR_REGCOUNT
	.align		4
        /*0000*/ 	.byte	0x04, 0x2f
        /*0002*/ 	.short	(.L_3 - .L_2)
	.align		4
.L_2:
        /*0004*/ 	.word	index@(triton_poi_fused__native_batch_norm_legit_no_training_relu_threshold_backward_23)
        /*0008*/ 	.word	0x00000028


	//----- nvinfo : EIATTR_MIN_STACK_SIZE
	.align		4
.L_3:
        /*000c*/ 	.byte	0x04, 0x12
        /*000e*/ 	.short	(.L_5 - .L_4)
	.align		4
.L_4:
        /*0010*/ 	.word	index@(triton_poi_fused__native_batch_norm_legit_no_training_relu_threshold_backward_23)
        /*0014*/ 	.word	0x00000000


	//----- nvinfo : EIATTR_FRAME_SIZE
	.align		4
.L_5:
        /*0018*/ 	.byte	0x04, 0x11
        /*001a*/ 	.short	(.L_7 - .L_6)
	.align		4
.L_6:
        /*001c*/ 	.word	index@(triton_poi_fused__native_batch_norm_legit_no_training_relu_threshold_backward_23)
        /*0020*/ 	.word	0x00000000


	//----- nvinfo : EIATTR_MIN_STACK_SIZE
	.align		4
.L_7:
        /*0024*/ 	.byte	0x04, 0x12
        /*0026*/ 	.short	(.L_9 - .L_8)
	.align		4
.L_8:
        /*0028*/ 	.word	index@(triton_poi_fused__native_batch_norm_legit_no_training_relu_threshold_backward_23)
        /*002c*/ 	.word	0x00000000
.L_9:


//--------------------- .nv.info.triton_poi_fused__native_batch_norm_legit_no_training_relu_threshold_backward_23 --------------------------
	.section	.nv.info.triton_poi_fused__native_batch_norm_legit_no_training_relu_threshold_backward_23,"",@"SHT_CUDA_INFO"
	.sectionflags	@""
	.align	4


	//----- nvinfo : EIATTR_CUDA_API_VERSION
	.align		4
        /*0000*/ 	.byte	0x04, 0x37
        /*0002*/ 	.short	(.L_11 - .L_10)
.L_10:
        /*0004*/ 	.word	0x0000007c


	//----- nvinfo : EIATTR_KPARAM_INFO
	.align		4
.L_11:
        /*0008*/ 	.byte	0x04, 0x17
        /*000a*/ 	.short	(.L_13 - .L_12)
.L_12:
        /*000c*/ 	.word	0x00000000
        /*0010*/ 	.short	0x0008
        /*0012*/ 	.short	0x003c
        /*0014*/ 	.byte	0x00, 0xf0, 0x11, 0x00


	//----- nvinfo : EIATTR_KPARAM_INFO
	.align		4
.L_13:
        /*0018*/ 	.byte	0x04, 0x17
        /*001a*/ 	.short	(.L_15 - .L_14)
.L_14:
        /*001c*/ 	.word	0x00000000
        /*0020*/ 	.short	0x0007
        /*0022*/ 	.short	0x0038
        /*0024*/ 	.byte	0x00, 0xf0, 0x11, 0x00


	//----- nvinfo : EIATTR_KPARAM_INFO
	.align		4
.L_15:
        /*0028*/ 	.byte	0x04, 0x17
        /*002a*/ 	.short	(.L_17 - .L_16)
.L_16:
        /*002c*/ 	.word	0x00000000
        /*0030*/ 	.short	0x0006
        /*0032*/ 	.short	0x0030
        /*0034*/ 	.byte	0x00, 0xf4, 0x21, 0x00


	//----- nvinfo : EIATTR_KPARAM_INFO
	.align		4
.L_17:
        /*0038*/ 	.byte	0x04, 0x17
        /*003a*/ 	.short	(.L_19 - .L_18)
.L_18:
        /*003c*/ 	.word	0x00000000
        /*0040*/ 	.short	0x0005
        /*0042*/ 	.short	0x0028
        /*0044*/ 	.byte	0x00, 0xf4, 0x21, 0x00


	//----- nvinfo : EIATTR_KPARAM_INFO
	.align		4
.L_19:
        /*0048*/ 	.byte	0x04, 0x17
        /*004a*/ 	.short	(.L_21 - .L_20)
.L_20:
        /*004c*/ 	.word	0x00000000
        /*0050*/ 	.short	0x0004
        /*0052*/ 	.short	0x0020
        /*0054*/ 	.byte	0x00, 0xf4, 0x21, 0x00


	//----- nvinfo : EIATTR_KPARAM_INFO
	.align		4
.L_21:
        /*0058*/ 	.byte	0x04, 0x17
        /*005a*/ 	.short	(.L_23 - .L_22)
.L_22:
        /*005c*/ 	.word	0x00000000
        /*0060*/ 	.short	0x0003
        /*0062*/ 	.short	0x0018
        /*0064*/ 	.byte	0x00, 0xf4, 0x21, 0x00


	//----- nvinfo : EIATTR_KPARAM_INFO
	.align		4
.L_23:
        /*0068*/ 	.byte	0x04, 0x17
        /*006a*/ 	.short	(.L_25 - .L_24)
.L_24:
        /*006c*/ 	.word	0x00000000
        /*0070*/ 	.short	0x0002
        /*0072*/ 	.short	0x0010
        /*0074*/ 	.byte	0x00, 0xf4, 0x21, 0x00


	//----- nvinfo : EIATTR_KPARAM_INFO
	.align		4
.L_25:
        /*0078*/ 	.byte	0x04, 0x17
        /*007a*/ 	.short	(.L_27 - .L_26)
.L_26:
        /*007c*/ 	.word	0x00000000
        /*0080*/ 	.short	0x0001
        /*0082*/ 	.short	0x0008
        /*0084*/ 	.byte	0x00, 0xf4, 0x21, 0x00


	//----- nvinfo : EIATTR_KPARAM_INFO
	.align		4
.L_27:
        /*0088*/ 	.byte	0x04, 0x17
        /*008a*/ 	.short	(.L_29 - .L_28)
.L_28:
        /*008c*/ 	.word	0x00000000
        /*0090*/ 	.short	0x0000
        /*0092*/ 	.short	0x0000
        /*0094*/ 	.byte	0x00, 0xf4, 0x21, 0x00


	//----- nvinfo : EIATTR_SPARSE_MMA_MASK
	.align		4
.L_29:
        /*0098*/ 	.byte	0x03, 0x50
        /*009a*/ 	.short	0x0000


	//----- nvinfo : EIATTR_MAXREG_COUNT
	.align		4
        /*009c*/ 	.byte	0x03, 0x1b
        /*009e*/ 	.short	0x00ff


	//----- nvinfo : EIATTR_EXIT_INSTR_OFFSETS
	.align		4
        /*00a0*/ 	.byte	0x04, 0x1c
        /*00a2*/ 	.short	(.L_31 - .L_30)


	//   ....[0]....
.L_30:
        /*00a4*/ 	.word	0x00001100


	//   ....[1]....
        /*00a8*/ 	.word	0x00001120


	//----- nvinfo : EIATTR_REQNTID
	.align		4
.L_31:
        /*00ac*/ 	.byte	0x04, 0x10
        /*00ae*/ 	.short	(.L_33 - .L_32)
.L_32:
        /*00b0*/ 	.word	0x00000080
        /*00b4*/ 	.word	0x00000001
        /*00b8*/ 	.word	0x00000001


	//----- nvinfo : EIATTR_CBANK_PARAM_SIZE
	.align		4
.L_33:
        /*00bc*/ 	.byte	0x03, 0x19
        /*00be*/ 	.short	0x0040


	//----- nvinfo : EIATTR_PARAM_CBANK
	.align		4
        /*00c0*/ 	.byte	0x04, 0x0a
        /*00c2*/ 	.short	(.L_35 - .L_34)
	.align		4
.L_34:
        /*00c4*/ 	.word	index@(.nv.constant0.triton_poi_fused__native_batch_norm_legit_no_training_relu_threshold_backward_23)
        /*00c8*/ 	.short	0x0210
        /*00ca*/ 	.short	0x0040


	//----- nvinfo : EIATTR_SW_WAR
	.align		4
.L_35:
        /*00cc*/ 	.byte	0x04, 0x36
        /*00ce*/ 	.short	(.L_37 - .L_36)
.L_36:
        /*00d0*/ 	.word	0x00000008
.L_37:


//--------------------- .nv.callgraph             --------------------------
	.section	.nv.callgraph,"",@"SHT_CUDA_CALLGRAPH"
	.align	4
	.sectionentsize	8
	.align		4
        /*0000*/ 	.word	0x00000000
	.align		4
        /*0004*/ 	.word	0xffffffff
	.align		4
        /*0008*/ 	.word	0x00000000
	.align		4
        /*000c*/ 	.word	0xfffffffe
	.align		4
        /*0010*/ 	.word	0x00000000
	.align		4
        /*0014*/ 	.word	0xfffffffd
	.align		4
        /*0018*/ 	.word	0x00000000
	.align		4
        /*001c*/ 	.word	0xfffffffc


//--------------------- .nv.constant4             --------------------------
	.section	.nv.constant4,"a",@progbits
	.align	8
	.align		8
.nv.constant4:
        /*0000*/ 	.dword	_$_str
	.align		8
        /*0008*/ 	.dword	_$_str_$_2


//--------------------- .text.triton_poi_fused__native_batch_norm_legit_no_training_relu_threshold_backward_23 --------------------------
	.section	.text.triton_poi_fused__native_batch_norm_legit_no_training_relu_threshold_backward_23,"ax",@progbits
	.sectionflags	@"SHF_BARRIERS=1"
	.align	128
        .global         triton_poi_fused__native_batch_norm_legit_no_training_relu_threshold_backward_23
        .type           triton_poi_fused__native_batch_norm_legit_no_training_relu_threshold_backward_23,@function
        .size           triton_poi_fused__native_batch_norm_legit_no_training_relu_threshold_backward_23,(.L_x_1 - triton_poi_fused__native_batch_norm_legit_no_training_relu_threshold_backward_23)
        .other          triton_poi_fused__native_batch_norm_legit_no_training_relu_threshold_backward_23,@"STO_CUDA_ENTRY STV_DEFAULT"
triton_poi_fused__native_batch_norm_legit_no_training_relu_threshold_backward_23:
.text.triton_poi_fused__native_batch_norm_legit_no_training_relu_threshold_backward_23:
[----:B------:R-:W0:Y:S01]  /*0000*/  LDC R1, c[0x0][0x28] ;  /* 0x00000a00ff017b82 */ /* 0x000e220000000800 */
[----:B------:R-:W1:Y:S07]  /*0010*/  S2R R12, SR_CTAID.Y ;  /* 0x00000000000c7919 */ /* 0x000e6e0000002600 */
[----:B------:R-:W2:Y:S01]  /*0020*/  LDC.64 R20, c[0x0][0x218] ;  /* 0x00008600ff147b82 */ /* 0x000ea20000000a00 */
[----:B------:R-:W-:Y:S01]  /*0030*/  ULDC.64 UR6, c[0x0][0x208] ;  /* 0x0000820000067ab9 */ /* 0x000fe20000000a00 */
[----:B------:R-:W3:Y:S01]  /*0040*/  S2R R0, SR_TID.X ;  /* 0x0000000000007919 */ /* 0x000ee20000002100 */
[----:B------:R-:W4:Y:S05]  /*0050*/  S2R R24, SR_CTAID.X ;  /* 0x0000000000187919 */ /* 0x000f2a0000002500 */
[----:B------:R-:W5:Y:S08]  /*0060*/  LDC.64 R28, c[0x0][0x210] ;  /* 0x00008400ff1c7b82 */ /* 0x000f700000000a00 */
[----:B------:R-:W2:Y:S01]  /*0070*/  LDC.64 R34, c[0x0][0x220] ;  /* 0x00008800ff227b82 */ /* 0x000ea20000000a00 */
[----:B-1----:R-:W-:-:S02]  /*0080*/  IMAD.SHL.U32 R25, R12, 0x20, RZ ;  /* 0x000000200c197824 */ /* 0x002fc400078e00ff */
[----:B---3--:R-:W-:Y:S01]  /*0090*/  IMAD.SHL.U32 R16, R0, 0x8, RZ ;  /* 0x0000000800107824 */ /* 0x008fe200078e00ff */
[----:B------:R-:W-:Y:S02]  /*00a0*/  SHF.R.U32.HI R2, RZ, 0x2, R0 ;  /* 0x00000002ff027819 */ /* 0x000fe40000011600 */
[----:B------:R-:W-:Y:S01]  /*00b0*/  SHF.R.S32.HI R17, RZ, 0x1a, R12 ;  /* 0x0000001aff117819 */ /* 0x000fe2000001140c */
[----:B----4-:R-:W-:Y:S01]  /*00c0*/  IMAD.SHL.U32 R24, R24, 0x20, RZ ;  /* 0x0000002018187824 */ /* 0x010fe200078e00ff */
[----:B------:R-:W-:-:S04]  /*00d0*/  LOP3.LUT R16, R25, 0x18, R16, 0xf8, !PT ;  /* 0x0000001819107812 */ /* 0x000fc800078ef810 */
[----:B------:R-:W-:-:S04]  /*00e0*/  SHF.R.S32.HI R3, RZ, 0x1f, R16 ;  /* 0x0000001fff037819 */ /* 0x000fc80000011410 */
[----:B------:R-:W-:Y:S02]  /*00f0*/  LEA.HI R4, R3, R16, RZ, 0x9 ;  /* 0x0000001003047211 */ /* 0x000fe400078f48ff */
[----:B------:R-:W-:Y:S02]  /*0100*/  SGXT.U32 R3, R2, 0x5 ;  /* 0x000000050203781a */ /* 0x000fe40000000000 */
[C---:B------:R-:W-:Y:S01]  /*0110*/  LOP3.LUT R5, R4.reuse, 0xfffffe00, RZ, 0xc0, !PT ;  /* 0xfffffe0004057812 */ /* 0x040fe200078ec0ff */
[----:B------:R-:W-:Y:S01]  /*0120*/  IMAD.SHL.U32 R6, R4, 0x40, RZ ;  /* 0x0000004004067824 */ /* 0x000fe200078e00ff */
[----:B------:R-:W-:Y:S02]  /*0130*/  SGXT R17, R17, 0x1 ;  /* 0x000000011111781a */ /* 0x000fe40000000200 */
[----:B------:R-:W-:Y:S01]  /*0140*/  LOP3.LUT R2, R24, R3, RZ, 0xfc, !PT ;  /* 0x0000000318027212 */ /* 0x000fe200078efcff */
[C---:B------:R-:W-:Y:S01]  /*0150*/  IMAD.IADD R32, R16.reuse, 0x1, -R5 ;  /* 0x0000000110207824 */ /* 0x040fe200078e0a05 */
[----:B------:R-:W-:-:S02]  /*0160*/  LOP3.LUT R16, R16, 0x4, RZ, 0xfc, !PT ;  /* 0x0000000410107812 */ /* 0x000fc400078efcff */
[----:B------:R-:W-:Y:S02]  /*0170*/  CS2R R4, SRZ ;  /* 0x0000000000047805 */ /* 0x000fe4000001ff00 */
[----:B------:R-:W-:Y:S02]  /*0180*/  LOP3.LUT R13, R6, 0xffff8000, RZ, 0xc0, !PT ;  /* 0xffff8000060d7812 */ /* 0x000fe400078ec0ff */
[----:B------:R-:W-:Y:S02]  /*0190*/  CS2R R6, SRZ ;  /* 0x0000000000067805 */ /* 0x000fe4000001ff00 */
[----:B------:R-:W-:Y:S01]  /*01a0*/  LEA.HI R17, R17, R16, RZ, 0x9 ;  /* 0x0000001011117211 */ /* 0x000fe200078f48ff */
[----:B--2---:R-:W-:Y:S01]  /*01b0*/  IMAD.WIDE R8, R32, 0x4, R20 ;  /* 0x0000000420087825 */ /* 0x004fe200078e0214 */
[----:B------:R-:W-:-:S03]  /*01c0*/  ISETP.GE.AND P0, PT, R2, 0x40, PT ;  /* 0x000000400200780c */ /* 0x000fc60003f06270 */
[----:B------:R-:W-:Y:S01]  /*01d0*/  IMAD R13, R2, 0x200, R13 ;  /* 0x00000200020d7824 */ /* 0x000fe200078e020d */
[----:B------:R-:W-:Y:S01]  /*01e0*/  LOP3.LUT R17, R17, 0xfffffe00, RZ, 0xc0, !PT ;  /* 0xfffffe0011117812 */ /* 0x000fe200078ec0ff */
[----:B------:R-:W2:Y:S02]  /*01f0*/  LDG.E.EL.128 R8, desc[UR6][R8.64] ;  /* 0x0000000608087981 */ /* 0x000ea4000c2e1d00 */
[----:B------:R-:W-:Y:S02]  /*0200*/  IMAD.IADD R2, R32, 0x1, R13 ;  /* 0x0000000120027824 */ /* 0x000fe400078e020d */
[----:B------:R-:W-:Y:S02]  /*0210*/  IMAD.IADD R26, R16, 0x1, -R17 ;  /* 0x00000001101a7824 */ /* 0x000fe400078e0a11 */
[----:B-----5:R-:W-:-:S04]  /*0220*/  IMAD.WIDE R14, R2, 0x4, R28 ;  /* 0x00000004020e7825 */ /* 0x020fc800078e021c */
[----:B0-----:R-:W-:Y:S01]  /*0230*/  IMAD.WIDE R16, R32, 0x4, R34 ;  /* 0x0000000420107825 */ /* 0x001fe200078e0222 */
[----:B------:R0:W2:Y:S05]  /*0240*/  @!P0 LDG.E.EL.128 R4, desc[UR6][R14.64] ;  /* 0x000000060e048981 */ /* 0x0000aa000c2e1d00 */
[----:B------:R-:W3:Y:S01]  /*0250*/  LDG.E.EL.128 R16, desc[UR6][R16.64] ;  /* 0x0000000610107981 */ /* 0x000ee2000c2e1d00 */
[C---:B------:R-:W-:Y:S02]  /*0260*/  IMAD.IADD R13, R26.reuse, 0x1, R13 ;  /* 0x000000011a0d7824 */ /* 0x040fe400078e020d */
[----:B------:R-:W-:Y:S01]  /*0270*/  IMAD.WIDE R20, R26, 0x4, R20 ;  /* 0x000000041a147825 */ /* 0x000fe200078e0214 */
[----:B0-----:R-:W-:-:S03]  /*0280*/  CS2R R14, SRZ ;  /* 0x00000000000e7805 */ /* 0x001fc6000001ff00 */
[----:B------:R-:W-:Y:S01]  /*0290*/  IMAD.WIDE R28, R13, 0x4, R28 ;  /* 0x000000040d1c7825 */ /* 0x000fe200078e021c */
[----:B------:R-:W-:Y:S01]  /*02a0*/  CS2R R12, SRZ ;  /* 0x00000000000c7805 */ /* 0x000fe2000001ff00 */
[----:B------:R-:W4:Y:S05]  /*02b0*/  LDG.E.EL.128 R20, desc[UR6][R20.64] ;  /* 0x0000000614147981 */ /* 0x000f2a000c2e1d00 */
[----:B------:R-:W4:Y:S01]  /*02c0*/  @!P0 LDG.E.EL.128 R12, desc[UR6][R28.64] ;  /* 0x000000061c0c8981 */ /* 0x000f22000c2e1d00 */
[----:B------:R-:W-:Y:S02]  /*02d0*/  IMAD.MOV.U32 R27, RZ, RZ, 0x3e800000 ;  /* 0x3e800000ff1b7424 */ /* 0x000fe400078e00ff */
[----:B--2---:R-:W-:Y:S01]  /*02e0*/  FADD R5, -R9, R5 ;  /* 0x0000000509057221 */ /* 0x004fe20000000100 */
[----:B---3--:R-:W-:-:S06]  /*02f0*/  FADD R9, R16, 9.9999997473787516356e-06 ;  /* 0x3727c5ac10097421 */ /* 0x008fcc0000000000 */
[----:B------:R-:W0:Y:S01]  /*0300*/  MUFU.SQRT R9, R9 ;  /* 0x0000000900097308 */ /* 0x000e220000002000 */
[----:B------:R-:W-:Y:S01]  /*0310*/  FADD R18, R18, 9.9999997473787516356e-06 ;  /* 0x3727c5ac12127421 */ /* 0x000fe20000000000 */
[----:B------:R-:W-:Y:S01]  /*0320*/  FADD R19, R19, 9.9999997473787516356e-06 ;  /* 0x3727c5ac13137421 */ /* 0x000fe20000000000 */
[----:B------:R-:W-:Y:S01]  /*0330*/  FADD R7, -R11, R7 ;  /* 0x000000070b077221 */ /* 0x000fe20000000100 */
[----:B------:R-:W-:-:S04]  /*0340*/  FADD R4, -R8, R4 ;  /* 0x0000000408047221 */ /* 0x000fc80000000100 */
[----:B------:R-:W1:Y:S01]  /*0350*/  MUFU.SQRT R11, R18 ;  /* 0x00000012000b7308 */ /* 0x000e620000002000 */
[----:B0-----:R-:W-:-:S07]  /*0360*/  FSETP.GT.AND P6, PT, R9, 8.50705917302346158658e+37, PT ;  /* 0x7e8000000900780b */ /* 0x001fce0003fc4000 */
[----:B------:R0:W2:Y:S01]  /*0370*/  MUFU.SQRT R8, R19 ;  /* 0x0000001300087308 */ /* 0x0000a20000002000 */
[----:B------:R-:W-:Y:S01]  /*0380*/  FSETP.GEU.AND P1, PT, R9, 1.175494350822287508e-38, PT ;  /* 0x008000000900780b */ /* 0x000fe20003f2e000 */
[----:B----4-:R-:W-:Y:S01]  /*0390*/  FADD R28, -R23, R15 ;  /* 0x0000000f171c7221 */ /* 0x010fe20000000100 */
[----:B------:R-:W-:Y:S01]  /*03a0*/  FSEL R15, R27, 1, P6 ;  /* 0x3f8000001b0f7808 */ /* 0x000fe20003000000 */
[----:B------:R-:W-:Y:S01]  /*03b0*/  FADD R6, -R10, R6 ;  /* 0x000000060a067221 */ /* 0x000fe20000000100 */
[----:B-1----:R-:W-:Y:S01]  /*03c0*/  FSETP.GT.AND P4, PT, R11, 8.50705917302346158658e+37, PT ;  /* 0x7e8000000b00780b */ /* 0x002fe20003f84000 */
[----:B------:R-:W-:Y:S01]  /*03d0*/  FADD R10, R17, 9.9999997473787516356e-06 ;  /* 0x3727c5ac110a7421 */ /* 0x000fe20000000000 */
[----:B------:R-:W-:Y:S01]  /*03e0*/  FSETP.GEU.AND P5, PT, R11, 1.175494350822287508e-38, PT ;  /* 0x008000000b00780b */ /* 0x000fe20003fae000 */
[----:B------:R-:W-:Y:S01]  /*03f0*/  FADD R30, -R21, R13 ;  /* 0x0000000d151e7221 */ /* 0x000fe20000000100 */
[----:B------:R-:W-:Y:S01]  /*0400*/  FADD R31, -R20, R12 ;  /* 0x0000000c141f7221 */ /* 0x000fe20000000100 */
[----:B------:R-:W-:Y:S01]  /*0410*/  @P6 FMUL R9, R9, 0.25 ;  /* 0x3e80000009096820 */ /* 0x000fe20000400000 */
[----:B0-----:R-:W0:Y:S01]  /*0420*/  LDC.64 R18, c[0x0][0x228] ;  /* 0x00008a00ff127b82 */ /* 0x001e220000000a00 */
[----:B--2---:R-:W-:-:S02]  /*0430*/  FSETP.GT.AND P6, PT, R8, 8.50705917302346158658e+37, PT ;  /* 0x7e8000000800780b */ /* 0x004fc40003fc4000 */
[----:B------:R-:W-:Y:S01]  /*0440*/  @!P1 FMUL R9, R9, 16777216 ;  /* 0x4b80000009099820 */ /* 0x000fe20000400000 */
[----:B------:R-:W-:Y:S01]  /*0450*/  @!P1 FMUL R15, R15, 16777216 ;  /* 0x4b8000000f0f9820 */ /* 0x000fe20000400000 */
[----:B------:R-:W-:Y:S01]  /*0460*/  FSETP.GEU.AND P1, PT, R8, 1.175494350822287508e-38, PT ;  /* 0x008000000800780b */ /* 0x000fe20003f2e000 */
[----:B------:R-:W1:Y:S01]  /*0470*/  MUFU.SQRT R10, R10 ;  /* 0x0000000a000a7308 */ /* 0x000e620000002000 */
[----:B------:R-:W-:-:S04]  /*0480*/  @P4 FMUL R11, R11, 0.25 ;  /* 0x3e8000000b0b4820 */ /* 0x000fc80000400000 */
[----:B------:R-:W-:-:S03]  /*0490*/  @!P5 FMUL R11, R11, 16777216 ;  /* 0x4b8000000b0bd820 */ /* 0x000fc60000400000 */
[----:B------:R-:W-:-:S04]  /*04a0*/  @P6 FMUL R8, R8, 0.25 ;  /* 0x3e80000008086820 */ /* 0x000fc80000400000 */
[----:B------:R-:W-:Y:S01]  /*04b0*/  @!P1 FMUL R8, R8, 16777216 ;  /* 0x4b80000008089820 */ /* 0x000fe20000400000 */
[----:B------:R-:W2:Y:S01]  /*04c0*/  MUFU.RCP R11, R11 ;  /* 0x0000000b000b7308 */ /* 0x000ea20000001000 */
[C---:B-1----:R-:W-:Y:S02]  /*04d0*/  FSETP.GT.AND P2, PT, R10.reuse, 8.50705917302346158658e+37, PT ;  /* 0x7e8000000a00780b */ /* 0x042fe40003f44000 */
[----:B------:R-:W-:-:S05]  /*04e0*/  FSETP.GEU.AND P3, PT, R10, 1.175494350822287508e-38, PT ;  /* 0x008000000a00780b */ /* 0x000fca0003f6e000 */
[----:B------:R-:W1:Y:S01]  /*04f0*/  MUFU.RCP R8, R8 ;  /* 0x0000000800087308 */ /* 0x000e620000001000 */
[C---:B------:R-:W-:Y:S02]  /*0500*/  FSEL R12, R27.reuse, 1, P4 ;  /* 0x3f8000001b0c7808 */ /* 0x040fe40002000000 */
[----:B------:R-:W-:-:S03]  /*0510*/  FSEL R13, R27, 1, P6 ;  /* 0x3f8000001b0d7808 */ /* 0x000fc60003000000 */
[----:B------:R-:W-:Y:S02]  /*0520*/  @!P5 FMUL R12, R12, 16777216 ;  /* 0x4b8000000c0cd820 */ /* 0x000fe40000400000 */
[----:B------:R-:W-:Y:S01]  /*0530*/  @!P1 FMUL R13, R13, 16777216 ;  /* 0x4b8000000d0d9820 */ /* 0x000fe20000400000 */
[----:B------:R-:W-:Y:S01]  /*0540*/  @P2 FMUL R10, R10, 0.25 ;  /* 0x3e8000000a0a2820 */ /* 0x000fe20000400000 */
[----:B--2---:R-:W-:Y:S02]  /*0550*/  FMUL R11, R11, R12 ;  /* 0x0000000c0b0b7220 */ /* 0x004fe40000400000 */
[----:B-1----:R-:W-:Y:S02]  /*0560*/  FMUL R8, R8, R13 ;  /* 0x0000000d08087220 */ /* 0x002fe40000400000 */
[----:B------:R-:W1:Y:S01]  /*0570*/  LDC.64 R12, c[0x0][0x230] ;  /* 0x00008c00ff0c7b82 */ /* 0x000e620000000a00 */
[----:B------:R-:W-:Y:S01]  /*0580*/  @!P3 FMUL R10, R10, 16777216 ;  /* 0x4b8000000a0ab820 */ /* 0x000fe20000400000 */
[----:B------:R2:W3:Y:S08]  /*0590*/  MUFU.RCP R16, R9 ;  /* 0x0000000900107308 */ /* 0x0004f00000001000 */
[----:B------:R-:W4:Y:S01]  /*05a0*/  MUFU.RCP R10, R10 ;  /* 0x0000000a000a7308 */ /* 0x000f220000001000 */
[----:B--2---:R-:W-:Y:S01]  /*05b0*/  FSEL R9, R27, 1, P2 ;  /* 0x3f8000001b097808 */ /* 0x004fe20001000000 */
[----:B------:R-:W-:-:S04]  /*05c0*/  FADD R29, -R22, R14 ;  /* 0x0000000e161d7221 */ /* 0x000fc80000000100 */
[----:B------:R-:W-:Y:S01]  /*05d0*/  @!P3 FMUL R9, R9, 16777216 ;  /* 0x4b8000000909b820 */ /* 0x000fe20000400000 */
[----:B------:R-:W-:Y:S01]  /*05e0*/  FMUL R14, R8, R7 ;  /* 0x00000007080e7220 */ /* 0x000fe20000400000 */
[----:B---3--:R-:W-:Y:S01]  /*05f0*/  FMUL R33, R16, R15 ;  /* 0x0000000f10217220 */ /* 0x008fe20000400000 */
[----:B0-----:R-:W-:-:S04]  /*0600*/  IMAD.WIDE R36, R32, 0x4, R18 ;  /* 0x0000000420247825 */ /* 0x001fc800078e0212 */
[----:B----4-:R-:W-:Y:S01]  /*0610*/  FMUL R10, R10, R9 ;  /* 0x000000090a0a7220 */ /* 0x010fe20000400000 */
[----:B-1----:R-:W-:-:S04]  /*0620*/  IMAD.WIDE R8, R32, 0x4, R12 ;  /* 0x0000000420087825 */ /* 0x002fc800078e020c */
[----:B------:R-:W-:Y:S01]  /*0630*/  FMUL R33, R33, R4 ;  /* 0x0000000421217220 */ /* 0x000fe20000400000 */
[----:B------:R-:W-:Y:S01]  /*0640*/  FMUL R17, R11, R6 ;  /* 0x000000060b117220 */ /* 0x000fe20000400000 */
[----:B------:R-:W-:Y:S02]  /*0650*/  FMUL R16, R10, R5 ;  /* 0x000000050a107220 */ /* 0x000fe40000400000 */
[----:B------:R-:W2:Y:S04]  /*0660*/  LDG.E.EL.128 R4, desc[UR6][R36.64] ;  /* 0x0000000624047981 */ /* 0x000ea8000c2e1d00 */
[----:B------:R-:W2:Y:S01]  /*0670*/  LDG.E.EL.128 R8, desc[UR6][R8.64] ;  /* 0x0000000608087981 */ /* 0x000ea2000c2e1d00 */
[----:B------:R-:W-:-:S04]  /*0680*/  IMAD.WIDE R34, R26, 0x4, R34 ;  /* 0x000000041a227825 */ /* 0x000fc800078e0222 */
[----:B------:R-:W-:-:S04]  /*0690*/  IMAD.WIDE R20, R26, 0x4, R12 ;  /* 0x000000041a147825 */ /* 0x000fc800078e020c */
[----:B------:R-:W-:Y:S02]  /*06a0*/  IMAD.WIDE R18, R26, 0x4, R18 ;  /* 0x000000041a127825 */ /* 0x000fe400078e0212 */
[----:B------:R-:W3:Y:S01]  /*06b0*/  LDG.E.EL.128 R20, desc[UR6][R20.64] ;  /* 0x0000000614147981 */ /* 0x000ee2000c2e1d00 */
[----:B------:R-:W0:Y:S01]  /*06c0*/  S2UR UR5, SR_CgaCtaId ;  /* 0x00000000000579c3 */ /* 0x000e220000008800 */
[----:B------:R-:W-:Y:S01]  /*06d0*/  UMOV UR4, 0x400 ;  /* 0x0000040000047882 */ /* 0x000fe20000000000 */
[----:B--2---:R-:W-:Y:S02]  /*06e0*/  FFMA R7, R7, R14, R11 ;  /* 0x0000000e07077223 */ /* 0x004fe4000000000b */
[----:B------:R-:W2:Y:S01]  /*06f0*/  LDG.E.EL.128 R12, desc[UR6][R34.64] ;  /* 0x00000006220c7981 */ /* 0x000ea2000c2e1d00 */
[----:B------:R-:W-:Y:S01]  /*0700*/  FFMA R6, R6, R17, R10 ;  /* 0x0000001106067223 */ /* 0x000fe2000000000a */
[----:B------:R-:W-:Y:S02]  /*0710*/  FFMA R5, R5, R16, R9 ;  /* 0x0000001005057223 */ /* 0x000fe40000000009 */
[----:B------:R-:W3:Y:S01]  /*0720*/  LDG.E.EL.128 R16, desc[UR6][R18.64] ;  /* 0x0000000612107981 */ /* 0x000ee2000c2e1d00 */
[----:B------:R-:W-:Y:S01]  /*0730*/  FFMA R33, R4, R33, R8 ;  /* 0x0000002104217223 */ /* 0x000fe20000000008 */
[----:B------:R-:W-:Y:S01]  /*0740*/  IMAD.SHL.U32 R4, R0, 0x100, RZ ;  /* 0x0000010000047824 */ /* 0x000fe200078e00ff */
[----:B0-----:R-:W-:-:S04]  /*0750*/  UPRMT UR4, UR5, 0x654, UR4 ;  /* 0x0000065405047896 */ /* 0x001fc80008000004 */
[----:B------:R-:W-:-:S04]  /*0760*/  LOP3.LUT R4, R4, 0x300, RZ, 0xc0, !PT ;  /* 0x0000030004047812 */ /* 0x000fc800078ec0ff */
[C---:B------:R-:W-:Y:S02]  /*0770*/  LOP3.LUT R8, R4.reuse, R3, RZ, 0xfc, !PT ;  /* 0x0000000304087212 */ /* 0x040fe400078efcff */
[----:B------:R-:W-:Y:S02]  /*0780*/  LEA.HI R3, R4, UR4, RZ, 0x1d ;  /* 0x0000000404037c11 */ /* 0x000fe4000f8fe8ff */
[----:B------:R-:W-:-:S03]  /*0790*/  FSETP.GEU.AND P1, PT, R33, RZ, PT ;  /* 0x000000ff2100720b */ /* 0x000fc60003f2e000 */
[----:B------:R-:W-:Y:S01]  /*07a0*/  IMAD R10, R8, 0x4, R3 ;  /* 0x00000004080a7824 */ /* 0x000fe200078e0203 */
[----:B------:R-:W-:Y:S02]  /*07b0*/  FSEL R3, R33, RZ, P1 ;  /* 0x000000ff21037208 */ /* 0x000fe40000800000 */
[----:B------:R-:W-:-:S04]  /*07c0*/  FSETP.GEU.AND P1, PT, R5, RZ, PT ;  /* 0x000000ff0500720b */ /* 0x000fc80003f2e000 */
[----:B------:R-:W-:Y:S02]  /*07d0*/  FSEL R26, R5, RZ, P1 ;  /* 0x000000ff051a7208 */ /* 0x000fe40000800000 */
[----:B------:R-:W-:Y:S01]  /*07e0*/  LOP3.LUT R9, R4, 0x20, RZ, 0xfc, !PT ;  /* 0x0000002004097812 */ /* 0x000fe200078efcff */
[----:B------:R0:W-:Y:S03]  /*07f0*/  STS [R10], R3 ;  /* 0x000000030a007388 */ /* 0x0001e60000000800 */
[----:B------:R-:W-:-:S05]  /*0800*/  LEA.HI R9, R9, UR4, RZ, 0x1d ;  /* 0x0000000409097c11 */ /* 0x000fca000f8fe8ff */
[----:B------:R-:W-:-:S05]  /*0810*/  IMAD R11, R8, 0x4, R9 ;  /* 0x00000004080b7824 */ /* 0x000fca00078e0209 */
[----:B------:R1:W-:Y:S01]  /*0820*/  STS [R11+0x80], R26 ;  /* 0x0000801a0b007388 */ /* 0x0003e20000000800 */
[----:B--2---:R-:W-:-:S04]  /*0830*/  FADD R12, R12, 9.9999997473787516356e-06 ;  /* 0x3727c5ac0c0c7421 */ /* 0x004fc80000000000 */
[----:B------:R-:W2:Y:S02]  /*0840*/  MUFU.SQRT R5, R12 ;  /* 0x0000000c00057308 */ /* 0x000ea40000002000 */
[C---:B--2---:R-:W-:Y:S02]  /*0850*/  FSETP.GT.AND P1, PT, R5.reuse, 8.50705917302346158658e+37, PT ;  /* 0x7e8000000500780b */ /* 0x044fe40003f24000 */
[----:B------:R-:W-:-:S11]  /*0860*/  FSETP.GEU.AND P2, PT, R5, 1.175494350822287508e-38, PT ;  /* 0x008000000500780b */ /* 0x000fd60003f4e000 */
[----:B------:R-:W-:-:S04]  /*0870*/  @P1 FMUL R5, R5, 0.25 ;  /* 0x3e80000005051820 */ /* 0x000fc80000400000 */
[----:B------:R-:W-:-:S04]  /*0880*/  @!P2 FMUL R5, R5, 16777216 ;  /* 0x4b8000000505a820 */ /* 0x000fc80000400000 */
[----:B0-----:R-:W0:Y:S01]  /*0890*/  MUFU.RCP R10, R5 ;  /* 0x00000005000a7308 */ /* 0x001e220000001000 */
[----:B------:R-:W-:Y:S01]  /*08a0*/  FSEL R9, R27, 1, P1 ;  /* 0x3f8000001b097808 */ /* 0x000fe20000800000 */
[----:B------:R-:W-:-:S04]  /*08b0*/  FADD R13, R13, 9.9999997473787516356e-06 ;  /* 0x3727c5ac0d0d7421 */ /* 0x000fc80000000000 */
[----:B------:R-:W-:-:S04]  /*08c0*/  @!P2 FMUL R9, R9, 16777216 ;  /* 0x4b8000000909a820 */ /* 0x000fc80000400000 */
[----:B0-----:R-:W-:Y:S02]  /*08d0*/  FMUL R10, R10, R9 ;  /* 0x000000090a0a7220 */ /* 0x001fe40000400000 */
[----:B------:R-:W0:Y:S02]  /*08e0*/  MUFU.SQRT R9, R13 ;  /* 0x0000000d00097308 */ /* 0x000e240000002000 */
[C---:B0-----:R-:W-:Y:S02]  /*08f0*/  FSETP.GT.AND P1, PT, R9.reuse, 8.50705917302346158658e+37, PT ;  /* 0x7e8000000900780b */ /* 0x041fe40003f24000 */
[----:B------:R-:W-:-:S11]  /*0900*/  FSETP.GEU.AND P2, PT, R9, 1.175494350822287508e-38, PT ;  /* 0x008000000900780b */ /* 0x000fd60003f4e000 */
[----:B------:R-:W-:-:S04]  /*0910*/  @P1 FMUL R9, R9, 0.25 ;  /* 0x3e80000009091820 */ /* 0x000fc80000400000 */
[----:B------:R-:W-:Y:S01]  /*0920*/  @!P2 FMUL R9, R9, 16777216 ;  /* 0x4b8000000909a820 */ /* 0x000fe20000400000 */
[----:B------:R-:W-:-:S05]  /*0930*/  FSEL R12, R27, 1, P1 ;  /* 0x3f8000001b0c7808 */ /* 0x000fca0000800000 */
[----:B------:R-:W0:Y:S01]  /*0940*/  MUFU.RCP R9, R9 ;  /* 0x0000000900097308 */ /* 0x000e220000001000 */
[----:B------:R-:W-:Y:S01]  /*0950*/  @!P2 FMUL R12, R12, 16777216 ;  /* 0x4b8000000c0ca820 */ /* 0x000fe20000400000 */
[----:B------:R-:W-:Y:S01]  /*0960*/  FADD R14, R14, 9.9999997473787516356e-06 ;  /* 0x3727c5ac0e0e7421 */ /* 0x000fe20000000000 */
[----:B------:R-:W-:-:S05]  /*0970*/  FADD R15, R15, 9.9999997473787516356e-06 ;  /* 0x3727c5ac0f0f7421 */ /* 0x000fca0000000000 */
[----:B-1----:R-:W1:Y:S01]  /*0980*/  MUFU.SQRT R11, R14 ;  /* 0x0000000e000b7308 */ /* 0x002e620000002000 */
[----:B0-----:R-:W-:-:S07]  /*0990*/  FMUL R5, R9, R12 ;  /* 0x0000000c09057220 */ /* 0x001fce0000400000 */
[----:B------:R-:W0:Y:S01]  /*09a0*/  MUFU.SQRT R12, R15 ;  /* 0x0000000f000c7308 */ /* 0x000e220000002000 */
[C---:B-1----:R-:W-:Y:S02]  /*09b0*/  FSETP.GT.AND P1, PT, R11.reuse, 8.50705917302346158658e+37, PT ;  /* 0x7e8000000b00780b */ /* 0x042fe40003f24000 */
[----:B------:R-:W-:Y:S02]  /*09c0*/  FSETP.GEU.AND P3, PT, R11, 1.175494350822287508e-38, PT ;  /* 0x008000000b00780b */ /* 0x000fe40003f6e000 */
[C---:B0-----:R-:W-:Y:S02]  /*09d0*/  FSETP.GT.AND P2, PT, R12.reuse, 8.50705917302346158658e+37, PT ;  /* 0x7e8000000c00780b */ /* 0x041fe40003f44000 */
[----:B------:R-:W-:-:S07]  /*09e0*/  FSETP.GEU.AND P4, PT, R12, 1.175494350822287508e-38, PT ;  /* 0x008000000c00780b */ /* 0x000fce0003f8e000 */
[----:B------:R-:W-:Y:S01]  /*09f0*/  @P1 FMUL R11, R11, 0.25 ;  /* 0x3e8000000b0b1820 */ /* 0x000fe20000400000 */
[----:B------:R-:W-:-:S03]  /*0a00*/  FMUL R31, R10, R31 ;  /* 0x0000001f0a1f7220 */ /* 0x000fc60000400000 */
[----:B------:R-:W-:Y:S01]  /*0a10*/  @!P3 FMUL R11, R11, 16777216 ;  /* 0x4b8000000b0bb820 */ /* 0x000fe20000400000 */
[----:B------:R-:W-:-:S03]  /*0a20*/  @P2 FMUL R12, R12, 0.25 ;  /* 0x3e8000000c0c2820 */ /* 0x000fc60000400000 */
[----:B------:R-:W0:Y:S01]  /*0a30*/  MUFU.RCP R10, R11 ;  /* 0x0000000b000a7308 */ /* 0x000e220000001000 */
[----:B------:R-:W-:Y:S01]  /*0a40*/  @!P4 FMUL R12, R12, 16777216 ;  /* 0x4b8000000c0cc820 */ /* 0x000fe20000400000 */
[----:B------:R-:W-:-:S06]  /*0a50*/  FMUL R30, R5, R30 ;  /* 0x0000001e051e7220 */ /* 0x000fcc0000400000 */
[----:B------:R-:W1:Y:S01]  /*0a60*/  MUFU.RCP R9, R12 ;  /* 0x0000000c00097308 */ /* 0x000e620000001000 */
[C---:B------:R-:W-:Y:S02]  /*0a70*/  FSEL R5, R27.reuse, 1, P1 ;  /* 0x3f8000001b057808 */ /* 0x040fe40000800000 */
[----:B------:R-:W-:-:S03]  /*0a80*/  FSEL R14, R27, 1, P2 ;  /* 0x3f8000001b0e7808 */ /* 0x000fc60001000000 */
[----:B------:R-:W-:Y:S02]  /*0a90*/  @!P3 FMUL R5, R5, 16777216 ;  /* 0x4b8000000505b820 */ /* 0x000fe40000400000 */
[----:B------:R-:W-:Y:S02]  /*0aa0*/  @!P4 FMUL R14, R14, 16777216 ;  /* 0x4b8000000e0ec820 */ /* 0x000fe40000400000 */
[----:B0-----:R-:W-:Y:S01]  /*0ab0*/  FMUL R10, R10, R5 ;  /* 0x000000050a0a7220 */ /* 0x001fe20000400000 */
[----:B---3--:R-:W-:Y:S01]  /*0ac0*/  FFMA R16, R16, R31, R20 ;  /* 0x0000001f10107223 */ /* 0x008fe20000000014 */
[----:B------:R-:W-:Y:S01]  /*0ad0*/  LOP3.LUT R31, R4, 0x40, RZ, 0xfc, !PT ;  /* 0x00000040041f7812 */ /* 0x000fe200078efcff */
[----:B-1----:R-:W-:Y:S01]  /*0ae0*/  FMUL R5, R9, R14 ;  /* 0x0000000e09057220 */ /* 0x002fe20000400000 */
[----:B------:R-:W-:Y:S01]  /*0af0*/  FMUL R29, R10, R29 ;  /* 0x0000001d0a1d7220 */ /* 0x000fe20000400000 */
[----:B------:R-:W-:Y:S02]  /*0b00*/  LOP3.LUT R9, R4, 0x60, RZ, 0xfc, !PT ;  /* 0x0000006004097812 */ /* 0x000fe400078efcff */
[----:B------:R-:W-:Y:S01]  /*0b10*/  FMUL R28, R5, R28 ;  /* 0x0000001c051c7220 */ /* 0x000fe20000400000 */
[----:B------:R-:W-:Y:S01]  /*0b20*/  FSETP.GEU.AND P1, PT, R6, RZ, PT ;  /* 0x000000ff0600720b */ /* 0x000fe20003f2e000 */
[----:B------:R-:W-:Y:S01]  /*0b30*/  FFMA R17, R17, R30, R21 ;  /* 0x0000001e11117223 */ /* 0x000fe20000000015 */
[----:B------:R-:W-:Y:S01]  /*0b40*/  LOP3.LUT R13, R4, 0x80, RZ, 0xfc, !PT ;  /* 0x00000080040d7812 */ /* 0x000fe200078efcff */
[----:B------:R-:W-:Y:S01]  /*0b50*/  FFMA R22, R18, R29, R22 ;  /* 0x0000001d12167223 */ /* 0x000fe20000000016 */
[C---:B------:R-:W-:Y:S01]  /*0b60*/  LOP3.LUT R11, R4.reuse, 0xa0, RZ, 0xfc, !PT ;  /* 0x000000a0040b7812 */ /* 0x040fe200078efcff */
[----:B------:R-:W-:Y:S01]  /*0b70*/  FFMA R28, R19, R28, R23 ;  /* 0x0000001c131c7223 */ /* 0x000fe20000000017 */
[----:B------:R-:W-:-:S02]  /*0b80*/  LOP3.LUT R15, R4, 0xc0, RZ, 0xfc, !PT ;  /* 0x000000c0040f7812 */ /* 0x000fc400078efcff */
[----:B------:R-:W-:Y:S02]  /*0b90*/  LEA.HI R31, R31, UR4, RZ, 0x1d ;  /* 0x000000041f1f7c11 */ /* 0x000fe4000f8fe8ff */
[----:B------:R-:W-:Y:S02]  /*0ba0*/  LOP3.LUT R21, R4, 0xe0, RZ, 0xfc, !PT ;  /* 0x000000e004157812 */ /* 0x000fe400078efcff */
[----:B------:R-:W-:Y:S02]  /*0bb0*/  LEA.HI R9, R9, UR4, RZ, 0x1d ;  /* 0x0000000409097c11 */ /* 0x000fe4000f8fe8ff */
[----:B------:R-:W-:Y:S02]  /*0bc0*/  FSEL R12, R6, RZ, P1 ;  /* 0x000000ff060c7208 */ /* 0x000fe40000800000 */
[----:B------:R-:W-:Y:S02]  /*0bd0*/  LEA.HI R13, R13, UR4, RZ, 0x1d ;  /* 0x000000040d0d7c11 */ /* 0x000fe4000f8fe8ff */
[----:B------:R-:W-:-:S02]  /*0be0*/  FSETP.GEU.AND P1, PT, R7, RZ, PT ;  /* 0x000000ff0700720b */ /* 0x000fc40003f2e000 */
[----:B------:R-:W-:Y:S02]  /*0bf0*/  LEA.HI R11, R11, UR4, RZ, 0x1d ;  /* 0x000000040b0b7c11 */ /* 0x000fe4000f8fe8ff */
[----:B------:R-:W-:Y:S01]  /*0c00*/  FSETP.GEU.AND P2, PT, R16, RZ, PT ;  /* 0x000000ff1000720b */ /* 0x000fe20003f4e000 */
[C---:B------:R-:W-:Y:S01]  /*0c10*/  IMAD R31, R8.reuse, 0x4, R31 ;  /* 0x00000004081f7824 */ /* 0x040fe200078e021f */
[----:B------:R-:W-:Y:S02]  /*0c20*/  LEA.HI R15, R15, UR4, RZ, 0x1d ;  /* 0x000000040f0f7c11 */ /* 0x000fe4000f8fe8ff */
[----:B------:R-:W-:Y:S01]  /*0c30*/  FSETP.GEU.AND P3, PT, R17, RZ, PT ;  /* 0x000000ff1100720b */ /* 0x000fe20003f6e000 */
[----:B------:R-:W-:Y:S01]  /*0c40*/  IMAD R9, R8, 0x4, R9 ;  /* 0x0000000408097824 */ /* 0x000fe200078e0209 */
[----:B------:R-:W-:Y:S02]  /*0c50*/  LEA.HI R21, R21, UR4, RZ, 0x1d ;  /* 0x0000000415157c11 */ /* 0x000fe4000f8fe8ff */
[----:B------:R-:W-:Y:S01]  /*0c60*/  FSETP.GEU.AND P4, PT, R22, RZ, PT ;  /* 0x000000ff1600720b */ /* 0x000fe20003f8e000 */
[----:B------:R-:W-:Y:S01]  /*0c70*/  IMAD R20, R8, 0x4, R13 ;  /* 0x0000000408147824 */ /* 0x000fe200078e020d */
[----:B------:R-:W-:-:S02]  /*0c80*/  FSETP.GEU.AND P5, PT, R28, RZ, PT ;  /* 0x000000ff1c00720b */ /* 0x000fc40003fae000 */
[----:B------:R-:W-:Y:S01]  /*0c90*/  FSEL R18, R7, RZ, P1 ;  /* 0x000000ff07127208 */ /* 0x000fe20000800000 */
[----:B------:R-:W-:Y:S01]  /*0ca0*/  IMAD R11, R8, 0x4, R11 ;  /* 0x00000004080b7824 */ /* 0x000fe200078e020b */
[----:B------:R-:W-:Y:S01]  /*0cb0*/  FSEL R19, R16, RZ, P2 ;  /* 0x000000ff10137208 */ /* 0x000fe20001000000 */
[----:B------:R-:W-:Y:S01]  /*0cc0*/  IMAD.SHL.U32 R13, R0, 0x4, RZ ;  /* 0x00000004000d7824 */ /* 0x000fe200078e00ff */
[----:B------:R-:W-:Y:S01]  /*0cd0*/  FSEL R16, R17, RZ, P3 ;  /* 0x000000ff11107208 */ /* 0x000fe20001800000 */
[----:B------:R-:W-:Y:S01]  /*0ce0*/  IMAD R15, R8, 0x4, R15 ;  /* 0x00000004080f7824 */ /* 0x000fe200078e020f */
[----:B------:R-:W-:Y:S01]  /*0cf0*/  FSEL R22, R22, RZ, P4 ;  /* 0x000000ff16167208 */ /* 0x000fe20002000000 */
[----:B------:R-:W-:Y:S01]  /*0d00*/  IMAD R21, R8, 0x4, R21 ;  /* 0x0000000408157824 */ /* 0x000fe200078e0215 */
[----:B------:R-:W-:Y:S01]  /*0d10*/  STS [R31+0x100], R12 ;  /* 0x0001000c1f007388 */ /* 0x000fe20000000800 */
[----:B------:R-:W-:-:S03]  /*0d20*/  FSEL R28, R28, RZ, P5 ;  /* 0x000000ff1c1c7208 */ /* 0x000fc60002800000 */
[----:B------:R-:W-:Y:S01]  /*0d30*/  STS [R9+0x180], R18 ;  /* 0x0001801209007388 */ /* 0x000fe20000000800 */
[----:B------:R-:W-:-:S03]  /*0d40*/  LOP3.LUT R14, R13, 0x1fc, RZ, 0xc0, !PT ;  /* 0x000001fc0d0e7812 */ /* 0x000fc600078ec0ff */
[----:B------:R-:W-:Y:S04]  /*0d50*/  STS [R20+0x200], R19 ;  /* 0x0002001314007388 */ /* 0x000fe80000000800 */
[----:B------:R-:W-:Y:S01]  /*0d60*/  STS [R11+0x280], R16 ;  /* 0x000280100b007388 */ /* 0x000fe20000000800 */
[----:B------:R-:W-:-:S03]  /*0d70*/  LOP3.LUT R4, R14, 0x200, RZ, 0xfc, !PT ;  /* 0x000002000e047812 */ /* 0x000fc600078efcff */
[----:B------:R-:W-:Y:S04]  /*0d80*/  STS [R15+0x300], R22 ;  /* 0x000300160f007388 */ /* 0x000fe80000000800 */
[----:B------:R0:W-:Y:S01]  /*0d90*/  STS [R21+0x380], R28 ;  /* 0x0003801c15007388 */ /* 0x0001e20000000800 */
[----:B------:R-:W-:Y:S02]  /*0da0*/  SHF.R.U32.HI R5, RZ, 0x3, R4 ;  /* 0x00000003ff057819 */ /* 0x000fe40000011604 */
[----:B------:R-:W-:Y:S02]  /*0db0*/  SHF.R.U32.HI R4, RZ, 0x1, R0 ;  /* 0x00000001ff047819 */ /* 0x000fe40000011600 */
[----:B------:R-:W-:Y:S02]  /*0dc0*/  LOP3.LUT R5, R5, 0x7c, RZ, 0xc0, !PT ;  /* 0x0000007c05057812 */ /* 0x000fe400078ec0ff */
[----:B------:R-:W-:-:S03]  /*0dd0*/  LOP3.LUT R4, R4, 0x3c, RZ, 0xc0, !PT ;  /* 0x0000003c04047812 */ /* 0x000fc600078ec0ff */
[----:B------:R-:W-:Y:S01]  /*0de0*/  VIADD R5, R5, UR4 ;  /* 0x0000000405057c36 */ /* 0x000fe20008000000 */
[----:B0-----:R-:W0:Y:S01]  /*0df0*/  LDC.64 R20, c[0x0][0x238] ;  /* 0x00008e00ff147b82 */ /* 0x001e220000000a00 */
[----:B------:R-:W-:Y:S01]  /*0e00*/  VIADD R27, R4, UR4 ;  /* 0x00000004041b7c36 */ /* 0x000fe20008000000 */
[----:B------:R-:W-:Y:S01]  /*0e10*/  SHF.R.U32.HI R0, RZ, 0x3, R0 ;  /* 0x00000003ff007819 */ /* 0x000fe20000011600 */
[----:B------:R-:W-:Y:S02]  /*0e20*/  ULDC.64 UR4, c[0x0][0x240] ;  /* 0x0000900000047ab9 */ /* 0x000fe40000000a00 */
[----:B------:R-:W-:-:S03]  /*0e30*/  IMAD R27, R14, 0x4, R27 ;  /* 0x000000040e1b7824 */ /* 0x000fc600078e021b */
[----:B------:R-:W-:Y:S01]  /*0e40*/  BAR.SYNC.DEFER_BLOCKING 0x0 ;  /* 0x0000000000007b1d */ /* 0x000fe20000010000 */
[----:B------:R-:W-:Y:S01]  /*0e50*/  IMAD R14, R14, 0x4, R5 ;  /* 0x000000040e0e7824 */ /* 0x000fe200078e0205 */
[----:B------:R-:W-:Y:S02]  /*0e60*/  SGXT.U32 R0, R0, 0x4 ;  /* 0x000000040000781a */ /* 0x000fe40000000000 */
[----:B------:R-:W-:Y:S02]  /*0e70*/  FSETP.GTU.AND P4, PT, R18, RZ, PT ;  /* 0x000000ff1200720b */ /* 0x000fe40003f8c000 */
[----:B------:R-:W-:Y:S01]  /*0e80*/  FSETP.GTU.AND P3, PT, R12, RZ, PT ;  /* 0x000000ff0c00720b */ /* 0x000fe20003f6c000 */
[----:B------:R-:W-:Y:S04]  /*0e90*/  LDS R4, [R27] ;  /* 0x000000001b047984 */ /* 0x000fe80000000800 */
[----:B------:R-:W-:Y:S04]  /*0ea0*/  LDS R5, [R27+0x4] ;  /* 0x000004001b057984 */ /* 0x000fe80000000800 */
[----:B------:R-:W-:Y:S04]  /*0eb0*/  LDS R6, [R27+0x8] ;  /* 0x000008001b067984 */ /* 0x000fe80000000800 */
[----:B------:R-:W1:Y:S04]  /*0ec0*/  LDS R7, [R27+0xc] ;  /* 0x00000c001b077984 */ /* 0x000e680000000800 */
[----:B------:R-:W-:Y:S04]  /*0ed0*/  LDS R8, [R14+0x800] ;  /* 0x000800000e087984 */ /* 0x000fe80000000800 */
[----:B------:R-:W-:Y:S04]  /*0ee0*/  LDS R9, [R14+0x804] ;  /* 0x000804000e097984 */ /* 0x000fe80000000800 */
[----:B------:R-:W-:Y:S04]  /*0ef0*/  LDS R10, [R14+0x808] ;  /* 0x000808000e0a7984 */ /* 0x000fe80000000800 */
[----:B------:R2:W3:Y:S01]  /*0f00*/  LDS R11, [R14+0x80c] ;  /* 0x00080c000e0b7984 */ /* 0x0004e20000000800 */
[----:B------:R-:W-:-:S02]  /*0f10*/  FSETP.GTU.AND P1, PT, R3, RZ, PT ;  /* 0x000000ff0300720b */ /* 0x000fc40003f2c000 */
[----:B------:R-:W-:Y:S02]  /*0f20*/  LOP3.LUT R13, R24, 0x1c, R13, 0xf8, !PT ;  /* 0x0000001c180d7812 */ /* 0x000fe400078ef80d */
[----:B------:R-:W-:Y:S02]  /*0f30*/  LOP3.LUT R0, R25, R0, RZ, 0xfc, !PT ;  /* 0x0000000019007212 */ /* 0x000fe400078efcff */
[----:B------:R-:W-:Y:S02]  /*0f40*/  FSETP.GTU.AND P2, PT, R26, RZ, PT ;  /* 0x000000ff1a00720b */ /* 0x000fe40003f4c000 */
[----:B------:R-:W-:Y:S02]  /*0f50*/  SEL R3, RZ, 0x1, P4 ;  /* 0x00000001ff037807 */ /* 0x000fe40002000000 */
[----:B------:R-:W-:Y:S02]  /*0f60*/  SEL R12, RZ, 0x1, P3 ;  /* 0x00000001ff0c7807 */ /* 0x000fe40001800000 */
[----:B------:R-:W-:-:S02]  /*0f70*/  SEL R15, RZ, 0x1, P1 ;  /* 0x00000001ff0f7807 */ /* 0x000fc40000800000 */
[----:B--2---:R-:W-:Y:S02]  /*0f80*/  SEL R14, RZ, 0x1, P2 ;  /* 0x00000001ff0e7807 */ /* 0x004fe40001000000 */
[----:B------:R-:W-:Y:S01]  /*0f90*/  ISETP.GE.AND P1, PT, R13, 0x40, PT ;  /* 0x000000400d00780c */ /* 0x000fe20003f26270 */
[----:B------:R-:W-:Y:S01]  /*0fa0*/  IMAD R13, R0, 0x40, R13 ;  /* 0x00000040000d7824 */ /* 0x000fe200078e020d */
[----:B------:R-:W-:Y:S02]  /*0fb0*/  PRMT R0, R12, 0x3340, R3 ;  /* 0x000033400c007816 */ /* 0x000fe40000000003 */
[----:B------:R-:W-:Y:S01]  /*0fc0*/  PRMT R3, R15, 0x3340, R14 ;  /* 0x000033400f037816 */ /* 0x000fe2000000000e */
[C---:B------:R-:W-:Y:S01]  /*0fd0*/  VIADD R15, R13.reuse, 0x400 ;  /* 0x000004000d0f7836 */ /* 0x040fe20000000000 */
[----:B------:R-:W-:Y:S02]  /*0fe0*/  FSETP.GTU.AND P5, PT, R28, RZ, PT ;  /* 0x000000ff1c00720b */ /* 0x000fe40003fac000 */
[----:B------:R-:W-:Y:S01]  /*0ff0*/  FSETP.GTU.AND P4, PT, R22, RZ, PT ;  /* 0x000000ff1600720b */ /* 0x000fe20003f8c000 */
[----:B0-----:R-:W-:Y:S01]  /*1000*/  IMAD.WIDE R12, R13, 0x4, R20 ;  /* 0x000000040d0c7825 */ /* 0x001fe200078e0214 */
[----:B------:R-:W-:-:S02]  /*1010*/  FSETP.GTU.AND P2, PT, R19, RZ, PT ;  /* 0x000000ff1300720b */ /* 0x000fc40003f4c000 */
[----:B------:R-:W-:Y:S01]  /*1020*/  FSETP.GTU.AND P3, PT, R16, RZ, PT ;  /* 0x000000ff1000720b */ /* 0x000fe20003f6c000 */
[----:B------:R-:W-:Y:S01]  /*1030*/  IMAD.WIDE R20, R15, 0x4, R20 ;  /* 0x000000040f147825 */ /* 0x000fe200078e0214 */
[----:B------:R-:W-:Y:S02]  /*1040*/  SEL R14, RZ, 0x1, P5 ;  /* 0x00000001ff0e7807 */ /* 0x000fe40002800000 */
[----:B------:R-:W-:Y:S02]  /*1050*/  SEL R15, RZ, 0x1, P4 ;  /* 0x00000001ff0f7807 */ /* 0x000fe40002000000 */
[----:B------:R-:W-:Y:S02]  /*1060*/  SEL R17, RZ, 0x1, P3 ;  /* 0x00000001ff117807 */ /* 0x000fe40001800000 */
[----:B------:R-:W-:Y:S02]  /*1070*/  SEL R18, RZ, 0x1, P2 ;  /* 0x00000001ff127807 */ /* 0x000fe40001000000 */
[----:B------:R-:W-:-:S02]  /*1080*/  PRMT R16, R15, 0x3340, R14 ;  /* 0x000033400f107816 */ /* 0x000fc4000000000e */
[----:B------:R-:W-:Y:S01]  /*1090*/  IADD3 R14, P2, R2, UR4, RZ ;  /* 0x00000004020e7c10 */ /* 0x000fe2000ff5e0ff */
[----:B-1----:R0:W-:Y:S01]  /*10a0*/  @!P1 STG.E.128 desc[UR6][R12.64], R4 ;  /* 0x000000040c009986 */ /* 0x0021e2000c101d06 */
[----:B------:R-:W-:Y:S02]  /*10b0*/  PRMT R17, R18, 0x3340, R17 ;  /* 0x0000334012117816 */ /* 0x000fe40000000011 */
[----:B------:R-:W-:Y:S01]  /*10c0*/  LEA.HI.X.SX32 R15, R2, UR5, 0x1, P2 ;  /* 0x00000005020f7c11 */ /* 0x000fe200090f0eff */
[----:B---3--:R0:W-:Y:S01]  /*10d0*/  @!P1 STG.E.128 desc[UR6][R20.64], R8 ;  /* 0x0000000814009986 */ /* 0x0081e2000c101d06 */
[----:B------:R-:W-:Y:S02]  /*10e0*/  PRMT R2, R3, 0x5410, R0 ;  /* 0x0000541003027816 */ /* 0x000fe40000000000 */
[----:B------:R-:W-:Y:S01]  /*10f0*/  PRMT R3, R17, 0x5410, R16 ;  /* 0x0000541011037816 */ /* 0x000fe20000000010 */
[----:B0-----:R-:W-:Y:S06]  /*1100*/  @P0 EXIT ;  /* 0x000000000000094d */ /* 0x001fec0003800000 */
[----:B------:R-:W-:Y:S01]  /*1110*/  STG.E.64 desc[UR6][R14.64], R2 ;  /* 0x000000020e007986 */ /* 0x000fe2000c101b06 */
[----:B------:R-:W-:Y:S05]  /*1120*/  EXIT ;  /* 0x000000000000794d */ /* 0x000fea0003800000 */
.L_x_0:
[----:B------:R-:W-:-:S00]  /*1130*/  BRA `(.L_x_0) ;  /* 0xfffffffc00fc7947 */ /* 0x000fc0000383ffff */
[----:B------:R-:W-:-:S00]  /*1140*/  NOP ;  /* 0x0000000000007918 */ /* 0x000fc00000000000 */
        /* <DEDUP_REMOVED lines=11> */
.L_x_1:


//--------------------- .nv.global.init           --------------------------
	.section	.nv.global.init,"aw",@progbits
.nv.global.init:
	.type		_$_str,@object
	.size		_$_str,(_$_str_$_2 - _$_str)
_$_str:
        /*0000*/ 	.byte	0x5f, 0x5f, 0x43, 0x55, 0x44, 0x41, 0x5f, 0x46, 0x54, 0x5a, 0x00
	.type		_$_str_$_2,@object
	.size		_$_str_$_2,(.L_1 - _$_str_$_2)
_$_str_$_2:
        /*000b*/ 	.byte	0x5f, 0x5f, 0x43, 0x55, 0x44, 0x41, 0x5f, 0x50, 0x52, 0x45, 0x43, 0x5f, 0x53, 0x51, 0x52, 0x54
        /*001b*/ 	.byte	0x00
.L_1:


//--------------------- .nv.shared.triton_poi_fused__native_batch_norm_legit_no_training_relu_threshold_backward_23 --------------------------
	.section	.nv.shared.triton_poi_fused__native_batch_norm_legit_no_training_relu_threshold_backward_23,"aw",@nobits
	.sectionflags	@""
	.align	16
	.zero		1024


//--------------------- .nv.constant0.triton_poi_fused__native_batch_norm_legit_no_training_relu_threshold_backward_23 --------------------------
	.section	.nv.constant0.triton_poi_fused__native_batch_norm_legit_no_training_relu_threshold_backward_23,"a",@progbits
	.sectionflags	@""
	.align	4
.nv.constant0.triton_poi_fused__native_batch_norm_legit_no_training_relu_threshold_backward_23:
	.zero		592
